//
// Generated by NVIDIA NVVM Compiler
//
// Compiler Build ID: CL-36424714
// Cuda compilation tools, release 13.0, V13.0.88
// Based on NVVM 20.0.0
//

.version 9.0
.target sm_100
.address_size 64

	// .globl	_Z10initMatrixiPi

.visible .entry _Z10initMatrixiPi(
	.param .u32 _Z10initMatrixiPi_param_0,
	.param .u64 .ptr .align 1 _Z10initMatrixiPi_param_1
)
{
	.reg .pred 	%p<2>;
	.reg .b32 	%r<6>;
	.reg .b64 	%rd<5>;

	ld.param.u32 	%r2, [_Z10initMatrixiPi_param_0];
	ld.param.u64 	%rd1, [_Z10initMatrixiPi_param_1];
	mov.u32 	%r3, %ctaid.x;
	mov.u32 	%r4, %ntid.x;
	mov.u32 	%r5, %tid.x;
	mad.lo.s32 	%r1, %r3, %r4, %r5;
	setp.gt.s32 	%p1, %r1, %r2;
	@%p1 bra 	$L__BB0_2;
	cvta.to.global.u64 	%rd2, %rd1;
	mul.wide.s32 	%rd3, %r1, 4;
	add.s64 	%rd4, %rd2, %rd3;
	st.global.u32 	[%rd4], %r1;
$L__BB0_2:
	ret;

}


// ===== COMPILED SASS (sm_100) =====

	.target	sm_100

	.elftype	@"ET_EXEC"


//--------------------- .note.nv.tkinfo           --------------------------
	.section	.note.nv.tkinfo,"",@"SHT_NOTE"
	.sectionflags	@"SHF_NOTE_NV_TKINFO"
	.tkinfo
        /*0018*/ 	.word	0x00000002
        /*0030*/ 	.string	""
        /*0030*/ 	.string	"ptxas"
        /*0030*/ 	.string	"Cuda compilation tools, release 13.0, V13.0.88"
        /*0030*/ 	.string	"Build cuda_13.0.r13.0/compiler.36424714_0"
        /*0030*/ 	.string	"-arch sm_100 -m 64 "



//--------------------- .note.nv.cuinfo           --------------------------
	.section	.note.nv.cuinfo,"",@"SHT_NOTE"
	.sectionflags	@"SHF_NOTE_NV_CUINFO"
        /*0018*/ 	.short	0x0002
        /*001a*/ 	.short	0x0064
        /*001c*/ 	.short	0x0082
	.zero		2


//--------------------- .nv.info                  --------------------------
	.section	.nv.info,"",@"SHT_CUDA_INFO"
	.align	4


	//----- nvinfo : EIATTR_REGCOUNT
	.align		4
        /*0000*/ 	.byte	0x04, 0x2f
        /*0002*/ 	.short	(.L_1 - .L_0)
	.align		4
.L_0:
        /*0004*/ 	.word	index@(_Z10initMatrixiPi)
        /*0008*/ 	.word	0x00000008


	//----- nvinfo : EIATTR_FRAME_SIZE
	.align		4
.L_1:
        /*000c*/ 	.byte	0x04, 0x11
        /*000e*/ 	.short	(.L_3 - .L_2)
	.align		4
.L_2:
        /*0010*/ 	.word	index@(_Z10initMatrixiPi)
        /*0014*/ 	.word	0x00000000


	//----- nvinfo : EIATTR_MIN_STACK_SIZE
	.align		4
.L_3:
        /*0018*/ 	.byte	0x04, 0x12
        /*001a*/ 	.short	(.L_5 - .L_4)
	.align		4
.L_4:
        /*001c*/ 	.word	index@(_Z10initMatrixiPi)
        /*0020*/ 	.word	0x00000000
.L_5:


//--------------------- .nv.compat                --------------------------
	.section	.nv.compat,"",@"SHT_CUDA_COMPAT_INFO"
	.align	4
        /*0000*/ 	.byte	0x02, 0x09, 0x00, 0x00, 0x02, 0x02, 0x01, 0x00, 0x02, 0x05, 0x05, 0x00, 0x03, 0x07, 0x01, 0x01
        /*0010*/ 	.byte	0x02, 0x03, 0x00, 0x00, 0x02, 0x06, 0x01, 0x00, 0x04, 0x0b, 0x08, 0x00, 0x09, 0x00, 0x00, 0x00
        /*0020*/ 	.byte	0x00, 0x00, 0x00, 0x00


//--------------------- .nv.info._Z10initMatrixiPi --------------------------
	.section	.nv.info._Z10initMatrixiPi,"",@"SHT_CUDA_INFO"
	.sectionflags	@""
	.align	4


	//----- nvinfo : EIATTR_CUDA_API_VERSION
	.align		4
        /*0000*/ 	.byte	0x04, 0x37
        /*0002*/ 	.short	(.L_7 - .L_6)
.L_6:
        /*0004*/ 	.word	0x00000082


	//----- nvinfo : EIATTR_KPARAM_INFO
	.align		4
.L_7:
        /*0008*/ 	.byte	0x04, 0x17
        /*000a*/ 	.short	(.L_9 - .L_8)
.L_8:
        /*000c*/ 	.word	0x00000000
        /*0010*/ 	.short	0x0001
        /*0012*/ 	.short	0x0008
        /*0014*/ 	.byte	0x00, 0xf5, 0x21, 0x00


	//----- nvinfo : EIATTR_KPARAM_INFO
	.align		4
.L_9:
        /*0018*/ 	.byte	0x04, 0x17
        /*001a*/ 	.short	(.L_11 - .L_10)
.L_10:
        /*001c*/ 	.word	0x00000000
        /*0020*/ 	.short	0x0000
        /*0022*/ 	.short	0x0000
        /*0024*/ 	.byte	0x00, 0xf0, 0x11, 0x00


	//----- nvinfo : EIATTR_SPARSE_MMA_MASK
	.align		4
.L_11:
        /*0028*/ 	.byte	0x03, 0x50
        /*002a*/ 	.short	0x0000


	//----- nvinfo : EIATTR_MAXREG_COUNT
	.align		4
        /*002c*/ 	.byte	0x03, 0x1b
        /*002e*/ 	.short	0x00ff


	//----- nvinfo : EIATTR_MERCURY_ISA_VERSION
	.align		4
        /*0030*/ 	.byte	0x03, 0x5f
        /*0032*/ 	.short	0x0101


	//----- nvinfo : EIATTR_VRC_CTA_INIT_COUNT
	.align		4
        /*0034*/ 	.byte	0x02, 0x4a
	.zero		1
	.zero		1


	//----- nvinfo : EIATTR_EXIT_INSTR_OFFSETS
	.align		4
        /*0038*/ 	.byte	0x04, 0x1c
        /*003a*/ 	.short	(.L_13 - .L_12)


	//   ....[0]....
.L_12:
        /*003c*/ 	.word	0x00000070


	//   ....[1]....
        /*0040*/ 	.word	0x000000c0


	//----- nvinfo : EIATTR_CBANK_PARAM_SIZE
	.align		4
.L_13:
        /*0044*/ 	.byte	0x03, 0x19
        /*0046*/ 	.short	0x0010


	//----- nvinfo : EIATTR_PARAM_CBANK
	.align		4
        /*0048*/ 	.byte	0x04, 0x0a
        /*004a*/ 	.short	(.L_15 - .L_14)
	.align		4
.L_14:
        /*004c*/ 	.word	index@(.nv.constant0._Z10initMatrixiPi)
        /*0050*/ 	.short	0x0380
        /*0052*/ 	.short	0x0010


	//----- nvinfo : EIATTR_SW_WAR
	.align		4
.L_15:
        /*0054*/ 	.byte	0x04, 0x36
        /*0056*/ 	.short	(.L_17 - .L_16)
.L_16:
        /*0058*/ 	.word	0x00000008
.L_17:


//--------------------- .nv.callgraph             --------------------------
	.section	.nv.callgraph,"",@"SHT_CUDA_CALLGRAPH"
	.align	4
	.sectionentsize	8
	.align		4
        /*0000*/ 	.word	0x00000000
	.align		4
        /*0004*/ 	.word	0xffffffff
	.align		4
        /*0008*/ 	.word	0x00000000
	.align		4
        /*000c*/ 	.word	0xfffffffe
	.align		4
        /*0010*/ 	.word	0x00000000
	.align		4
        /*0014*/ 	.word	0xfffffffd
	.align		4
        /*0018*/ 	.word	0x00000000
	.align		4
        /*001c*/ 	.word	0xfffffffc


//--------------------- .text._Z10initMatrixiPi   --------------------------
	.section	.text._Z10initMatrixiPi,"ax",@progbits
	.align	128
        .global         _Z10initMatrixiPi
        .type           _Z10initMatrixiPi,@function
        .size           _Z10initMatrixiPi,(.L_x_1 - _Z10initMatrixiPi)
        .other          _Z10initMatrixiPi,@"STO_CUDA_ENTRY STV_DEFAULT"
_Z10initMatrixiPi:
.text._Z10initMatrixiPi:
[----:B------:R-:W-:Y:S01]  /*0000*/  LDC R1, c[0x0][0x37c] ;  /* 0x0000df00ff017b82 */ /* 0x000fe20000000800 */
[----:B------:R-:W0:Y:S07]  /*0010*/  S2R R0, SR_TID.X ;  /* 0x0000000000007919 */ /* 0x000e2e0000002100 */
[----:B------:R-:W0:Y:S01]  /*0020*/  S2UR UR4, SR_CTAID.X ;  /* 0x00000000000479c3 */ /* 0x000e220000002500 */
[----:B------:R-:W1:Y:S07]  /*0030*/  LDCU UR5, c[0x0][0x380] ;  /* 0x00007000ff0577ac */ /* 0x000e6e0008000800 */
[----:B------:R-:W0:Y:S02]  /*0040*/  LDC R5, c[0x0][0x360] ;  /* 0x0000d800ff057b82 */ /* 0x000e240000000800 */
[----:B0-----:R-:W-:-:S05]  /*0050*/  IMAD R5, R5, UR4, R0 ;  /* 0x0000000405057c24 */ /* 0x001fca000f8e0200 */
[----:B-1----:R-:W-:-:S13]  /*0060*/  ISETP.GT.AND P0, PT, R5, UR5, PT ;  /* 0x0000000505007c0c */ /* 0x002fda000bf04270 */
[----:B------:R-:W-:Y:S05]  /*0070*/  @P0 EXIT ;  /* 0x000000000000094d */ /* 0x000fea0003800000 */
[----:B------:R-:W0:Y:S01]  /*0080*/  LDC.64 R2, c[0x0][0x388] ;  /* 0x0000e200ff027b82 */ /* 0x000e220000000a00 */
[----:B------:R-:W1:Y:S01]  /*0090*/  LDCU.64 UR4, c[0x0][0x358] ;  /* 0x00006b00ff0477ac */ /* 0x000e620008000a00 */
[----:B0-----:R-:W-:-:S05]  /*00a0*/  IMAD.WIDE R2, R5, 0x4, R2 ;  /* 0x0000000405027825 */ /* 0x001fca00078e0202 */
[----:B-1----:R-:W-:Y:S01]  /*00b0*/  STG.E desc[UR4][R2.64], R5 ;  /* 0x0000000502007986 */ /* 0x002fe2000c101904 */
[----:B------:R-:W-:Y:S05]  /*00c0*/  EXIT ;  /* 0x000000000000794d */ /* 0x000fea0003800000 */
.L_x_0:
[----:B------:R-:W-:-:S00]  /*00d0*/  BRA `(.L_x_0) ;  /* 0xfffffffc00fc7947 */ /* 0x000fc0000383ffff */
[----:B------:R-:W-:-:S00]  /*00e0*/  NOP ;  /* 0x0000000000007918 */ /* 0x000fc00000000000 */
        /* <DEDUP_REMOVED lines=9> */
.L_x_1:


//--------------------- .nv.shared.reserved.0     --------------------------
	.section	.nv.shared.reserved.0,"aw",@nobits
	.weak		__nv_reservedSMEM_offset_0_alias
	.size		__nv_reservedSMEM_offset_0_alias, 0, 64
	.other		__nv_reservedSMEM_offset_0_alias,@"STO_CUDA_RESERVED_SHARED STV_DEFAULT"
__nv_reservedSMEM_offset_0_alias:
	.zero		0
	.zero		64


//--------------------- .nv.constant0._Z10initMatrixiPi --------------------------
	.section	.nv.constant0._Z10initMatrixiPi,"a",@progbits
	.sectionflags	@""
	.align	4
.nv.constant0._Z10initMatrixiPi:
	.zero		912


//--------------------- SYMBOLS --------------------------

	.type		.nv.reservedSmem.offset0,@object
	.size		.nv.reservedSmem.offset0,0x4
